	.headerflags	@"EF_CUDA_TEXMODE_UNIFIED EF_CUDA_64BIT_ADDRESS EF_CUDA_ACCELERATORS EF_CUDA_SM90 EF_CUDA_VIRTUAL_SM(EF_CUDA_SM90)"
	.elftype	@"ET_EXEC"


//--------------------- .nv.info                  --------------------------
	.section	.nv.info,"",@"SHT_CUDA_INFO"
	.align	4


	//----- nvinfo : EIATTR_REGCOUNT
	.align		4
        /*0000*/ 	.byte	0x04, 0x2f
        /*0002*/ 	.short	(.L_3 - .L_2)
	.align		4
.L_2:
        /*0004*/ 	.word	index@(triton_poi_fused__native_batch_norm_legit_no_training_add_convolution_leaky_relu_14)
        /*0008*/ 	.word	0x0000001a


	//----- nvinfo : EIATTR_MIN_STACK_SIZE
	.align		4
.L_3:
        /*000c*/ 	.byte	0x04, 0x12
        /*000e*/ 	.short	(.L_5 - .L_4)
	.align		4
.L_4:
        /*0010*/ 	.word	index@(triton_poi_fused__native_batch_norm_legit_no_training_add_convolution_leaky_relu_14)
        /*0014*/ 	.word	0x00000000


	//----- nvinfo : EIATTR_FRAME_SIZE
	.align		4
.L_5:
        /*0018*/ 	.byte	0x04, 0x11
        /*001a*/ 	.short	(.L_7 - .L_6)
	.align		4
.L_6:
        /*001c*/ 	.word	index@(triton_poi_fused__native_batch_norm_legit_no_training_add_convolution_leaky_relu_14)
        /*0020*/ 	.word	0x00000000


	//----- nvinfo : EIATTR_MIN_STACK_SIZE
	.align		4
.L_7:
        /*0024*/ 	.byte	0x04, 0x12
        /*0026*/ 	.short	(.L_9 - .L_8)
	.align		4
.L_8:
        /*0028*/ 	.word	index@(triton_poi_fused__native_batch_norm_legit_no_training_add_convolution_leaky_relu_14)
        /*002c*/ 	.word	0x00000000
.L_9:


//--------------------- .nv.info.triton_poi_fused__native_batch_norm_legit_no_training_add_convolution_leaky_relu_14 --------------------------
	.section	.nv.info.triton_poi_fused__native_batch_norm_legit_no_training_add_convolution_leaky_relu_14,"",@"SHT_CUDA_INFO"
	.sectionflags	@""
	.align	4


	//----- nvinfo : EIATTR_CUDA_API_VERSION
	.align		4
        /*0000*/ 	.byte	0x04, 0x37
        /*0002*/ 	.short	(.L_11 - .L_10)
.L_10:
        /*0004*/ 	.word	0x0000007c


	//----- nvinfo : EIATTR_KPARAM_INFO
	.align		4
.L_11:
        /*0008*/ 	.byte	0x04, 0x17
        /*000a*/ 	.short	(.L_13 - .L_12)
.L_12:
        /*000c*/ 	.word	0x00000000
        /*0010*/ 	.short	0x0009
        /*0012*/ 	.short	0x0048
        /*0014*/ 	.byte	0x00, 0xf0, 0x11, 0x00


	//----- nvinfo : EIATTR_KPARAM_INFO
	.align		4
.L_13:
        /*0018*/ 	.byte	0x04, 0x17
        /*001a*/ 	.short	(.L_15 - .L_14)
.L_14:
        /*001c*/ 	.word	0x00000000
        /*0020*/ 	.short	0x0008
        /*0022*/ 	.short	0x0040
        /*0024*/ 	.byte	0x00, 0xf4, 0x21, 0x00


	//----- nvinfo : EIATTR_KPARAM_INFO
	.align		4
.L_15:
        /*0028*/ 	.byte	0x04, 0x17
        /*002a*/ 	.short	(.L_17 - .L_16)
.L_16:
        /*002c*/ 	.word	0x00000000
        /*0030*/ 	.short	0x0007
        /*0032*/ 	.short	0x0038
        /*0034*/ 	.byte	0x00, 0xf4, 0x21, 0x00


	//----- nvinfo : EIATTR_KPARAM_INFO
	.align		4
.L_17:
        /*0038*/ 	.byte	0x04, 0x17
        /*003a*/ 	.short	(.L_19 - .L_18)
.L_18:
        /*003c*/ 	.word	0x00000000
        /*0040*/ 	.short	0x0006
        /*0042*/ 	.short	0x0030
        /*0044*/ 	.byte	0x00, 0xf4, 0x21, 0x00


	//----- nvinfo : EIATTR_KPARAM_INFO
	.align		4
.L_19:
        /*0048*/ 	.byte	0x04, 0x17
        /*004a*/ 	.short	(.L_21 - .L_20)
.L_20:
        /*004c*/ 	.word	0x00000000
        /*0050*/ 	.short	0x0005
        /*0052*/ 	.short	0x0028
        /*0054*/ 	.byte	0x00, 0xf4, 0x21, 0x00


	//----- nvinfo : EIATTR_KPARAM_INFO
	.align		4
.L_21:
        /*0058*/ 	.byte	0x04, 0x17
        /*005a*/ 	.short	(.L_23 - .L_22)
.L_22:
        /*005c*/ 	.word	0x00000000
        /*0060*/ 	.short	0x0004
        /*0062*/ 	.short	0x0020
        /*0064*/ 	.byte	0x00, 0xf4, 0x21, 0x00


	//----- nvinfo : EIATTR_KPARAM_INFO
	.align		4
.L_23:
        /*0068*/ 	.byte	0x04, 0x17
        /*006a*/ 	.short	(.L_25 - .L_24)
.L_24:
        /*006c*/ 	.word	0x00000000
        /*0070*/ 	.short	0x0003
        /*0072*/ 	.short	0x0018
        /*0074*/ 	.byte	0x00, 0xf4, 0x21, 0x00


	//----- nvinfo : EIATTR_KPARAM_INFO
	.align		4
.L_25:
        /*0078*/ 	.byte	0x04, 0x17
        /*007a*/ 	.short	(.L_27 - .L_26)
.L_26:
        /*007c*/ 	.word	0x00000000
        /*0080*/ 	.short	0x0002
        /*0082*/ 	.short	0x0010
        /*0084*/ 	.byte	0x00, 0xf4, 0x21, 0x00


	//----- nvinfo : EIATTR_KPARAM_INFO
	.align		4
.L_27:
        /*0088*/ 	.byte	0x04, 0x17
        /*008a*/ 	.short	(.L_29 - .L_28)
.L_28:
        /*008c*/ 	.word	0x00000000
        /*0090*/ 	.short	0x0001
        /*0092*/ 	.short	0x0008
        /*0094*/ 	.byte	0x00, 0xf4, 0x21, 0x00


	//----- nvinfo : EIATTR_KPARAM_INFO
	.align		4
.L_29:
        /*0098*/ 	.byte	0x04, 0x17
        /*009a*/ 	.short	(.L_31 - .L_30)
.L_30:
        /*009c*/ 	.word	0x00000000
        /*00a0*/ 	.short	0x0000
        /*00a2*/ 	.short	0x0000
        /*00a4*/ 	.byte	0x00, 0xf4, 0x21, 0x00


	//----- nvinfo : EIATTR_SPARSE_MMA_MASK
	.align		4
.L_31:
        /*00a8*/ 	.byte	0x03, 0x50
        /*00aa*/ 	.short	0x0000


	//----- nvinfo : EIATTR_MAXREG_COUNT
	.align		4
        /*00ac*/ 	.byte	0x03, 0x1b
        /*00ae*/ 	.short	0x00ff


	//----- nvinfo : EIATTR_EXIT_INSTR_OFFSETS
	.align		4
        /*00b0*/ 	.byte	0x04, 0x1c
        /*00b2*/ 	.short	(.L_33 - .L_32)


	//   ....[0]....
.L_32:
        /*00b4*/ 	.word	0x000004d0


	//----- nvinfo : EIATTR_REQNTID
	.align		4
.L_33:
        /*00b8*/ 	.byte	0x04, 0x10
        /*00ba*/ 	.short	(.L_35 - .L_34)
.L_34:
        /*00bc*/ 	.word	0x00000100
        /*00c0*/ 	.word	0x00000001
        /*00c4*/ 	.word	0x00000001


	//----- nvinfo : EIATTR_CBANK_PARAM_SIZE
	.align		4
.L_35:
        /*00c8*/ 	.byte	0x03, 0x19
        /*00ca*/ 	.short	0x004c


	//----- nvinfo : EIATTR_PARAM_CBANK
	.align		4
        /*00cc*/ 	.byte	0x04, 0x0a
        /*00ce*/ 	.short	(.L_37 - .L_36)
	.align		4
.L_36:
        /*00d0*/ 	.word	index@(.nv.constant0.triton_poi_fused__native_batch_norm_legit_no_training_add_convolution_leaky_relu_14)
        /*00d4*/ 	.short	0x0210
        /*00d6*/ 	.short	0x004c


	//----- nvinfo : EIATTR_SW_WAR
	.align		4
.L_37:
        /*00d8*/ 	.byte	0x04, 0x36
        /*00da*/ 	.short	(.L_39 - .L_38)
.L_38:
        /*00dc*/ 	.word	0x00000008
.L_39:


//--------------------- .nv.callgraph             --------------------------
	.section	.nv.callgraph,"",@"SHT_CUDA_CALLGRAPH"
	.align	4
	.sectionentsize	8
	.align		4
        /*0000*/ 	.word	0x00000000
	.align		4
        /*0004*/ 	.word	0xffffffff
	.align		4
        /*0008*/ 	.word	0x00000000
	.align		4
        /*000c*/ 	.word	0xfffffffe
	.align		4
        /*0010*/ 	.word	0x00000000
	.align		4
        /*0014*/ 	.word	0xfffffffd
	.align		4
        /*0018*/ 	.word	0x00000000
	.align		4
        /*001c*/ 	.word	0xfffffffc


//--------------------- .nv.constant4             --------------------------
	.section	.nv.constant4,"a",@progbits
	.align	8
	.align		8
.nv.constant4:
        /*0000*/ 	.dword	_$_str
	.align		8
        /*0008*/ 	.dword	_$_str_$_2


//--------------------- .text.triton_poi_fused__native_batch_norm_legit_no_training_add_convolution_leaky_relu_14 --------------------------
	.section	.text.triton_poi_fused__native_batch_norm_legit_no_training_add_convolution_leaky_relu_14,"ax",@progbits
	.align	128
        .global         triton_poi_fused__native_batch_norm_legit_no_training_add_convolution_leaky_relu_14
        .type           triton_poi_fused__native_batch_norm_legit_no_training_add_convolution_leaky_relu_14,@function
        .size           triton_poi_fused__native_batch_norm_legit_no_training_add_convolution_leaky_relu_14,(.L_x_1 - triton_poi_fused__native_batch_norm_legit_no_training_add_convolution_leaky_relu_14)
        .other          triton_poi_fused__native_batch_norm_legit_no_training_add_convolution_leaky_relu_14,@"STO_CUDA_ENTRY STV_DEFAULT"
triton_poi_fused__native_batch_norm_legit_no_training_add_convolution_leaky_relu_14:
.text.triton_poi_fused__native_batch_norm_legit_no_training_add_convolution_leaky_relu_14:
[----:B------:R-:W-:Y:S01]  /*0000*/  LDC R1, c[0x0][0x28] ;  /* 0x00000a00ff017b82 */ /* 0x000fe20000000800 */
[----:B------:R-:W1:Y:S07]  /*0010*/  S2R R0, SR_TID.X ;  /* 0x0000000000007919 */ /* 0x000e6e0000002100 */
[----:B------:R-:W2:Y:S01]  /*0020*/  LDC.64 R6, c[0x0][0x240] ;  /* 0x00009000ff067b82 */ /* 0x000ea20000000a00 */
[----:B------:R-:W-:Y:S01]  /*0030*/  ULDC.64 UR4, c[0x0][0x208] ;  /* 0x0000820000047ab9 */ /* 0x000fe20000000a00 */
[----:B------:R-:W3:Y:S06]  /*0040*/  S2R R5, SR_CTAID.X ;  /* 0x0000000000057919 */ /* 0x000eec0000002500 */
[----:B------:R-:W4:Y:S08]  /*0050*/  LDC.64 R8, c[0x0][0x230] ;  /* 0x00008c00ff087b82 */ /* 0x000f300000000a00 */
[----:B------:R-:W5:Y:S08]  /*0060*/  LDC.64 R18, c[0x0][0x220] ;  /* 0x00008800ff127b82 */ /* 0x000f700000000a00 */
[----:B------:R-:W5:Y:S01]  /*0070*/  LDC.64 R20, c[0x0][0x238] ;  /* 0x00008e00ff147b82 */ /* 0x000f620000000a00 */
[----:B-1----:R-:W-:-:S07]  /*0080*/  SHF.L.U32 R0, R0, 0x1, RZ ;  /* 0x0000000100007819 */ /* 0x002fce00000006ff */
[----:B------:R-:W1:Y:S01]  /*0090*/  LDC.64 R14, c[0x0][0x248] ;  /* 0x00009200ff0e7b82 */ /* 0x000e620000000a00 */
[----:B---3--:R-:W-:Y:S02]  /*00a0*/  SHF.R.S32.HI R3, RZ, 0x16, R5 ;  /* 0x00000016ff037819 */ /* 0x008fe40000011405 */
[----:B------:R-:W-:Y:S02]  /*00b0*/  LOP3.LUT R0, R0, 0x1fe, RZ, 0xc0, !PT ;  /* 0x000001fe00007812 */ /* 0x000fe400078ec0ff */
[----:B------:R-:W-:-:S03]  /*00c0*/  SGXT R3, R3, 0x1 ;  /* 0x000000010303781a */ /* 0x000fc60000000200 */
[----:B------:R-:W3:Y:S01]  /*00d0*/  LDC.64 R12, c[0x0][0x250] ;  /* 0x00009400ff0c7b82 */ /* 0x000ee20000000a00 */
[----:B------:R-:W-:-:S04]  /*00e0*/  LEA R0, R5, R0, 0x9 ;  /* 0x0000000005007211 */ /* 0x000fc800078e48ff */
[----:B------:R-:W-:-:S03]  /*00f0*/  LEA.HI R3, R3, R0, RZ, 0x6 ;  /* 0x0000000003037211 */ /* 0x000fc600078f30ff */
[----:B------:R-:W1:Y:S01]  /*0100*/  LDC.64 R4, c[0x0][0x228] ;  /* 0x00008a00ff047b82 */ /* 0x000e620000000a00 */
[----:B------:R-:W-:-:S04]  /*0110*/  LOP3.LUT R3, R3, 0xffffffc0, RZ, 0xc0, !PT ;  /* 0xffffffc003037812 */ /* 0x000fc800078ec0ff */
[----:B------:R-:W-:-:S03]  /*0120*/  IADD3 R17, R0, -R3, RZ ;  /* 0x8000000300117210 */ /* 0x000fc60007ffe0ff */
[----:B------:R-:W3:Y:S02]  /*0130*/  LDC.64 R2, c[0x0][0x210] ;  /* 0x00008400ff027b82 */ /* 0x000ee40000000a00 */
[----:B--2---:R-:W-:-:S06]  /*0140*/  IMAD.WIDE R6, R17, 0x4, R6 ;  /* 0x0000000411067825 */ /* 0x004fcc00078e0206 */
[----:B------:R-:W2:Y:S01]  /*0150*/  LDG.E.EL.64 R6, desc[UR4][R6.64] ;  /* 0x0000000406067981 */ /* 0x000ea2000c2e1b00 */
[----:B----4-:R-:W-:-:S04]  /*0160*/  IMAD.WIDE R8, R17, 0x4, R8 ;  /* 0x0000000411087825 */ /* 0x010fc800078e0208 */
[----:B-----5:R-:W-:Y:S02]  /*0170*/  IMAD.WIDE R18, R17, 0x4, R18 ;  /* 0x0000000411127825 */ /* 0x020fe400078e0212 */
[----:B------:R-:W4:Y:S02]  /*0180*/  LDG.E.EL.64 R8, desc[UR4][R8.64] ;  /* 0x0000000408087981 */ /* 0x000f24000c2e1b00 */
[C---:B01----:R-:W-:Y:S02]  /*0190*/  IMAD.WIDE R4, R0.reuse, 0x4, R4 ;  /* 0x0000000400047825 */ /* 0x043fe400078e0204 */
[----:B------:R-:W5:Y:S04]  /*01a0*/  LDG.E.EL.64 R18, desc[UR4][R18.64] ;  /* 0x0000000412127981 */ /* 0x000f68000c2e1b00 */
[----:B------:R-:W4:Y:S01]  /*01b0*/  LDG.E.64 R4, desc[UR4][R4.64] ;  /* 0x0000000404047981 */ /* 0x000f22000c1e1b00 */
[----:B---3--:R-:W-:-:S05]  /*01c0*/  IMAD.WIDE R2, R0, 0x4, R2 ;  /* 0x0000000400027825 */ /* 0x008fca00078e0202 */
[----:B------:R-:W5:Y:S01]  /*01d0*/  LDG.E.64 R10, desc[UR4][R2.64] ;  /* 0x00000004020a7981 */ /* 0x000f62000c1e1b00 */
[----:B------:R-:W-:-:S04]  /*01e0*/  IMAD.WIDE R20, R17, 0x4, R20 ;  /* 0x0000000411147825 */ /* 0x000fc800078e0214 */
[C---:B------:R-:W-:Y:S02]  /*01f0*/  IMAD.WIDE R22, R17.reuse, 0x4, R14 ;  /* 0x0000000411167825 */ /* 0x040fe400078e020e */
[----:B------:R-:W3:Y:S02]  /*0200*/  LDG.E.EL.64 R20, desc[UR4][R20.64] ;  /* 0x0000000414147981 */ /* 0x000ee4000c2e1b00 */
[----:B------:R-:W-:Y:S02]  /*0210*/  IMAD.WIDE R14, R17, 0x4, R12 ;  /* 0x00000004110e7825 */ /* 0x000fe400078e020c */
[----:B------:R0:W3:Y:S04]  /*0220*/  LDG.E.EL.64 R12, desc[UR4][R22.64] ;  /* 0x00000004160c7981 */ /* 0x0000e8000c2e1b00 */
[----:B------:R-:W3:Y:S01]  /*0230*/  LDG.E.EL.64 R14, desc[UR4][R14.64] ;  /* 0x000000040e0e7981 */ /* 0x000ee2000c2e1b00 */
[----:B0-----:R-:W-:Y:S01]  /*0240*/  HFMA2.MMA R22, -RZ, RZ, 1.625, 0 ;  /* 0x3e800000ff167435 */ /* 0x001fe200000001ff */
[----:B--2---:R-:W-:Y:S01]  /*0250*/  FADD R6, R6, 0.0010000000474974513054 ;  /* 0x3a83126f06067421 */ /* 0x004fe20000000000 */
[----:B------:R-:W-:-:S03]  /*0260*/  FADD R7, R7, 0.0010000000474974513054 ;  /* 0x3a83126f07077421 */ /* 0x000fc60000000000 */
[----:B------:R-:W0:Y:S08]  /*0270*/  MUFU.SQRT R16, R6 ;  /* 0x0000000600107308 */ /* 0x000e300000002000 */
[----:B------:R-:W1:Y:S01]  /*0280*/  MUFU.SQRT R17, R7 ;  /* 0x0000000700117308 */ /* 0x000e620000002000 */
[C---:B0-----:R-:W-:Y:S02]  /*0290*/  FSETP.GT.AND P0, PT, R16.reuse, 8.50705917302346158658e+37, PT ;  /* 0x7e8000001000780b */ /* 0x041fe40003f04000 */
[----:B------:R-:W-:-:S02]  /*02a0*/  FSETP.GEU.AND P2, PT, R16, 1.175494350822287508e-38, PT ;  /* 0x008000001000780b */ /* 0x000fc40003f4e000 */
[C---:B-1----:R-:W-:Y:S02]  /*02b0*/  FSETP.GT.AND P1, PT, R17.reuse, 8.50705917302346158658e+37, PT ;  /* 0x7e8000001100780b */ /* 0x042fe40003f24000 */
[----:B------:R-:W-:-:S07]  /*02c0*/  FSETP.GEU.AND P3, PT, R17, 1.175494350822287508e-38, PT ;  /* 0x008000001100780b */ /* 0x000fce0003f6e000 */
[----:B------:R-:W-:-:S04]  /*02d0*/  @P0 FMUL R16, R16, 0.25 ;  /* 0x3e80000010100820 */ /* 0x000fc80000400000 */
[----:B------:R-:W-:Y:S01]  /*02e0*/  @!P2 FMUL R16, R16, 16777216 ;  /* 0x4b8000001010a820 */ /* 0x000fe20000400000 */
[----:B------:R-:W-:-:S04]  /*02f0*/  @P1 FMUL R17, R17, 0.25 ;  /* 0x3e80000011111820 */ /* 0x000fc80000400000 */
[----:B------:R-:W-:Y:S01]  /*0300*/  @!P3 FMUL R17, R17, 16777216 ;  /* 0x4b8000001111b820 */ /* 0x000fe20000400000 */
[----:B------:R-:W0:Y:S01]  /*0310*/  MUFU.RCP R16, R16 ;  /* 0x0000001000107308 */ /* 0x000e220000001000 */
[----:B----4-:R-:W-:Y:S01]  /*0320*/  FADD R6, R5, R9 ;  /* 0x0000000905067221 */ /* 0x010fe20000000000 */
[----:B------:R-:W-:-:S06]  /*0330*/  FSEL R9, R22, 1, P0 ;  /* 0x3f80000016097808 */ /* 0x000fcc0000000000 */
[----:B------:R-:W1:Y:S01]  /*0340*/  MUFU.RCP R17, R17 ;  /* 0x0000001100117308 */ /* 0x000e620000001000 */
[----:B------:R-:W-:Y:S01]  /*0350*/  FSEL R22, R22, 1, P1 ;  /* 0x3f80000016167808 */ /* 0x000fe20000800000 */
[----:B------:R-:W-:Y:S01]  /*0360*/  FADD R7, R4, R8 ;  /* 0x0000000804077221 */ /* 0x000fe20000000000 */
[----:B-----5:R-:W-:Y:S01]  /*0370*/  FADD R4, R10, R18 ;  /* 0x000000120a047221 */ /* 0x020fe20000000000 */
[----:B------:R-:W-:Y:S01]  /*0380*/  FADD R5, R11, R19 ;  /* 0x000000130b057221 */ /* 0x000fe20000000000 */
[----:B------:R-:W-:Y:S01]  /*0390*/  @!P2 FMUL R9, R9, 16777216 ;  /* 0x4b8000000909a820 */ /* 0x000fe20000400000 */
[----:B------:R-:W-:Y:S01]  /*03a0*/  @!P3 FMUL R22, R22, 16777216 ;  /* 0x4b8000001616b820 */ /* 0x000fe20000400000 */
[----:B------:R-:W-:Y:S01]  /*03b0*/  FADD R4, R4, R7 ;  /* 0x0000000704047221 */ /* 0x000fe20000000000 */
[----:B------:R-:W-:Y:S01]  /*03c0*/  FADD R5, R5, R6 ;  /* 0x0000000605057221 */ /* 0x000fe20000000000 */
[----:B0-----:R-:W-:Y:S01]  /*03d0*/  FMUL R9, R16, R9 ;  /* 0x0000000910097220 */ /* 0x001fe20000400000 */
[----:B------:R-:W0:Y:S01]  /*03e0*/  LDC.64 R6, c[0x0][0x218] ;  /* 0x00008600ff067b82 */ /* 0x000e220000000a00 */
[----:B---3--:R-:W-:Y:S01]  /*03f0*/  FADD R20, -R20, R4 ;  /* 0x0000000414147221 */ /* 0x008fe20000000100 */
[----:B------:R-:W-:Y:S01]  /*0400*/  FADD R21, -R21, R5 ;  /* 0x0000000515157221 */ /* 0x000fe20000000100 */
[----:B-1----:R-:W-:-:S02]  /*0410*/  FMUL R22, R17, R22 ;  /* 0x0000001611167220 */ /* 0x002fc40000400000 */
[----:B------:R-:W-:Y:S02]  /*0420*/  FMUL R9, R20, R9 ;  /* 0x0000000914097220 */ /* 0x000fe40000400000 */
[----:B------:R-:W-:Y:S02]  /*0430*/  FMUL R22, R21, R22 ;  /* 0x0000001615167220 */ /* 0x000fe40000400000 */
[----:B------:R-:W-:Y:S02]  /*0440*/  FFMA R12, R12, R9, R14 ;  /* 0x000000090c0c7223 */ /* 0x000fe4000000000e */
[----:B------:R-:W-:-:S03]  /*0450*/  FFMA R13, R13, R22, R15 ;  /* 0x000000160d0d7223 */ /* 0x000fc6000000000f */
[----:B------:R-:W-:Y:S02]  /*0460*/  FSETP.GT.AND P0, PT, R12, RZ, PT ;  /* 0x000000ff0c00720b */ /* 0x000fe40003f04000 */
[----:B------:R-:W-:Y:S01]  /*0470*/  FSETP.GT.AND P1, PT, R13, RZ, PT ;  /* 0x000000ff0d00720b */ /* 0x000fe20003f24000 */
[----:B------:R-:W-:Y:S01]  /*0480*/  STG.E.64 desc[UR4][R2.64], R4 ;  /* 0x0000000402007986 */ /* 0x000fe2000c101b04 */
[----:B0-----:R-:W-:-:S09]  /*0490*/  IMAD.WIDE R6, R0, 0x4, R6 ;  /* 0x0000000400067825 */ /* 0x001fd200078e0206 */
[----:B------:R-:W-:Y:S02]  /*04a0*/  @!P0 FMUL R12, R12, 0.10000000149011611938 ;  /* 0x3dcccccd0c0c8820 */ /* 0x000fe40000400000 */
[----:B------:R-:W-:-:S05]  /*04b0*/  @!P1 FMUL R13, R13, 0.10000000149011611938 ;  /* 0x3dcccccd0d0d9820 */ /* 0x000fca0000400000 */
[----:B------:R-:W-:Y:S01]  /*04c0*/  STG.E.64 desc[UR4][R6.64], R12 ;  /* 0x0000000c06007986 */ /* 0x000fe2000c101b04 */
[----:B------:R-:W-:Y:S05]  /*04d0*/  EXIT ;  /* 0x000000000000794d */ /* 0x000fea0003800000 */
.L_x_0:
[----:B------:R-:W-:-:S00]  /*04e0*/  BRA `(.L_x_0) ;  /* 0xfffffffc00fc7947 */ /* 0x000fc0000383ffff */
[----:B------:R-:W-:-:S00]  /*04f0*/  NOP ;  /* 0x0000000000007918 */ /* 0x000fc00000000000 */
        /* <DEDUP_REMOVED lines=8> */
.L_x_1:


//--------------------- .nv.global.init           --------------------------
	.section	.nv.global.init,"aw",@progbits
.nv.global.init:
	.type		_$_str,@object
	.size		_$_str,(_$_str_$_2 - _$_str)
_$_str:
        /*0000*/ 	.byte	0x5f, 0x5f, 0x43, 0x55, 0x44, 0x41, 0x5f, 0x46, 0x54, 0x5a, 0x00
	.type		_$_str_$_2,@object
	.size		_$_str_$_2,(.L_1 - _$_str_$_2)
_$_str_$_2:
        /*000b*/ 	.byte	0x5f, 0x5f, 0x43, 0x55, 0x44, 0x41, 0x5f, 0x50, 0x52, 0x45, 0x43, 0x5f, 0x53, 0x51, 0x52, 0x54
        /*001b*/ 	.byte	0x00
.L_1:


//--------------------- .nv.constant0.triton_poi_fused__native_batch_norm_legit_no_training_add_convolution_leaky_relu_14 --------------------------
	.section	.nv.constant0.triton_poi_fused__native_batch_norm_legit_no_training_add_convolution_leaky_relu_14,"a",@progbits
	.sectionflags	@""
	.align	4
.nv.constant0.triton_poi_fused__native_batch_norm_legit_no_training_add_convolution_leaky_relu_14:
	.zero		604
